	.headerflags	@"EF_CUDA_TEXMODE_UNIFIED EF_CUDA_64BIT_ADDRESS EF_CUDA_ACCELERATORS EF_CUDA_SM90 EF_CUDA_VIRTUAL_SM(EF_CUDA_SM90)"
	.elftype	@"ET_EXEC"


//--------------------- .nv.info                  --------------------------
	.section	.nv.info,"",@"SHT_CUDA_INFO"
	.align	4


	//----- nvinfo : EIATTR_REGCOUNT
	.align		4
        /*0000*/ 	.byte	0x04, 0x2f
        /*0002*/ 	.short	(.L_1 - .L_0)
	.align		4
.L_0:
        /*0004*/ 	.word	index@(triton_poi_fused_clone_0)
        /*0008*/ 	.word	0x0000000c


	//----- nvinfo : EIATTR_MIN_STACK_SIZE
	.align		4
.L_1:
        /*000c*/ 	.byte	0x04, 0x12
        /*000e*/ 	.short	(.L_3 - .L_2)
	.align		4
.L_2:
        /*0010*/ 	.word	index@(triton_poi_fused_clone_0)
        /*0014*/ 	.word	0x00000000


	//----- nvinfo : EIATTR_FRAME_SIZE
	.align		4
.L_3:
        /*0018*/ 	.byte	0x04, 0x11
        /*001a*/ 	.short	(.L_5 - .L_4)
	.align		4
.L_4:
        /*001c*/ 	.word	index@(triton_poi_fused_clone_0)
        /*0020*/ 	.word	0x00000000


	//----- nvinfo : EIATTR_MIN_STACK_SIZE
	.align		4
.L_5:
        /*0024*/ 	.byte	0x04, 0x12
        /*0026*/ 	.short	(.L_7 - .L_6)
	.align		4
.L_6:
        /*0028*/ 	.word	index@(triton_poi_fused_clone_0)
        /*002c*/ 	.word	0x00000000
.L_7:


//--------------------- .nv.info.triton_poi_fused_clone_0 --------------------------
	.section	.nv.info.triton_poi_fused_clone_0,"",@"SHT_CUDA_INFO"
	.sectionflags	@""
	.align	4


	//----- nvinfo : EIATTR_CUDA_API_VERSION
	.align		4
        /*0000*/ 	.byte	0x04, 0x37
        /*0002*/ 	.short	(.L_9 - .L_8)
.L_8:
        /*0004*/ 	.word	0x0000007c


	//----- nvinfo : EIATTR_KPARAM_INFO
	.align		4
.L_9:
        /*0008*/ 	.byte	0x04, 0x17
        /*000a*/ 	.short	(.L_11 - .L_10)
.L_10:
        /*000c*/ 	.word	0x00000000
        /*0010*/ 	.short	0x0002
        /*0012*/ 	.short	0x0010
        /*0014*/ 	.byte	0x00, 0xf0, 0x11, 0x00


	//----- nvinfo : EIATTR_KPARAM_INFO
	.align		4
.L_11:
        /*0018*/ 	.byte	0x04, 0x17
        /*001a*/ 	.short	(.L_13 - .L_12)
.L_12:
        /*001c*/ 	.word	0x00000000
        /*0020*/ 	.short	0x0001
        /*0022*/ 	.short	0x0008
        /*0024*/ 	.byte	0x00, 0xf4, 0x21, 0x00


	//----- nvinfo : EIATTR_KPARAM_INFO
	.align		4
.L_13:
        /*0028*/ 	.byte	0x04, 0x17
        /*002a*/ 	.short	(.L_15 - .L_14)
.L_14:
        /*002c*/ 	.word	0x00000000
        /*0030*/ 	.short	0x0000
        /*0032*/ 	.short	0x0000
        /*0034*/ 	.byte	0x00, 0xf4, 0x21, 0x00


	//----- nvinfo : EIATTR_SPARSE_MMA_MASK
	.align		4
.L_15:
        /*0038*/ 	.byte	0x03, 0x50
        /*003a*/ 	.short	0x0000


	//----- nvinfo : EIATTR_MAXREG_COUNT
	.align		4
        /*003c*/ 	.byte	0x03, 0x1b
        /*003e*/ 	.short	0x00ff


	//----- nvinfo : EIATTR_EXIT_INSTR_OFFSETS
	.align		4
        /*0040*/ 	.byte	0x04, 0x1c
        /*0042*/ 	.short	(.L_17 - .L_16)


	//   ....[0]....
.L_16:
        /*0044*/ 	.word	0x00000160


	//   ....[1]....
        /*0048*/ 	.word	0x00000180


	//----- nvinfo : EIATTR_REQNTID
	.align		4
.L_17:
        /*004c*/ 	.byte	0x04, 0x10
        /*004e*/ 	.short	(.L_19 - .L_18)
.L_18:
        /*0050*/ 	.word	0x00000080
        /*0054*/ 	.word	0x00000001
        /*0058*/ 	.word	0x00000001


	//----- nvinfo : EIATTR_CRS_STACK_SIZE
	.align		4
.L_19:
        /*005c*/ 	.byte	0x04, 0x1e
        /*005e*/ 	.short	(.L_21 - .L_20)
.L_20:
        /*0060*/ 	.word	0x00000000


	//----- nvinfo : EIATTR_CBANK_PARAM_SIZE
	.align		4
.L_21:
        /*0064*/ 	.byte	0x03, 0x19
        /*0066*/ 	.short	0x0014


	//----- nvinfo : EIATTR_PARAM_CBANK
	.align		4
        /*0068*/ 	.byte	0x04, 0x0a
        /*006a*/ 	.short	(.L_23 - .L_22)
	.align		4
.L_22:
        /*006c*/ 	.word	index@(.nv.constant0.triton_poi_fused_clone_0)
        /*0070*/ 	.short	0x0210
        /*0072*/ 	.short	0x0014


	//----- nvinfo : EIATTR_SW_WAR
	.align		4
.L_23:
        /*0074*/ 	.byte	0x04, 0x36
        /*0076*/ 	.short	(.L_25 - .L_24)
.L_24:
        /*0078*/ 	.word	0x00000008
.L_25:


//--------------------- .nv.callgraph             --------------------------
	.section	.nv.callgraph,"",@"SHT_CUDA_CALLGRAPH"
	.align	4
	.sectionentsize	8
	.align		4
        /*0000*/ 	.word	0x00000000
	.align		4
        /*0004*/ 	.word	0xffffffff
	.align		4
        /*0008*/ 	.word	0x00000000
	.align		4
        /*000c*/ 	.word	0xfffffffe
	.align		4
        /*0010*/ 	.word	0x00000000
	.align		4
        /*0014*/ 	.word	0xfffffffd
	.align		4
        /*0018*/ 	.word	0x00000000
	.align		4
        /*001c*/ 	.word	0xfffffffc


//--------------------- .text.triton_poi_fused_clone_0 --------------------------
	.section	.text.triton_poi_fused_clone_0,"ax",@progbits
	.align	128
        .global         triton_poi_fused_clone_0
        .type           triton_poi_fused_clone_0,@function
        .size           triton_poi_fused_clone_0,(.L_x_3 - triton_poi_fused_clone_0)
        .other          triton_poi_fused_clone_0,@"STO_CUDA_ENTRY STV_DEFAULT"
triton_poi_fused_clone_0:
.text.triton_poi_fused_clone_0:
[----:B------:R-:W0:Y:S02]  /*0000*/  LDC R1, c[0x0][0x28] ;  /* 0x00000a00ff017b82 */ /* 0x000e240000000800 */
[----:B------:R-:W1:Y:S01]  /*0010*/  S2R R0, SR_TID.X ;  /* 0x0000000000007919 */ /* 0x000e620000002100 */
[----:B------:R-:W2:Y:S01]  /*0020*/  LDC.64 R4, c[0x0][0x218] ;  /* 0x00008600ff047b82 */ /* 0x000ea20000000a00 */
[----:B------:R-:W-:Y:S01]  /*0030*/  ULDC.64 UR4, c[0x0][0x208] ;  /* 0x0000820000047ab9 */ /* 0x000fe20000000a00 */
[----:B------:R-:W-:Y:S01]  /*0040*/  BSSY B0, `(.L_x_0) ;  /* 0x0000011000007945 */ /* 0x000fe20003800000 */
[----:B------:R-:W3:Y:S05]  /*0050*/  S2R R7, SR_CTAID.X ;  /* 0x0000000000077919 */ /* 0x000eea0000002500 */
[----:B------:R-:W4:Y:S01]  /*0060*/  LDC.64 R2, c[0x0][0x210] ;  /* 0x00008400ff027b82 */ /* 0x000f220000000a00 */
[----:B-1----:R-:W-:-:S05]  /*0070*/  IMAD.SHL.U32 R0, R0, 0x2, RZ ;  /* 0x0000000200007824 */ /* 0x002fca00078e00ff */
[----:B------:R-:W-:-:S04]  /*0080*/  LOP3.LUT R0, R0, 0xfe, RZ, 0xc0, !PT ;  /* 0x000000fe00007812 */ /* 0x000fc800078ec0ff */
[----:B---3--:R-:W-:-:S04]  /*0090*/  LEA R7, R7, R0, 0x8 ;  /* 0x0000000007077211 */ /* 0x008fc800078e40ff */
[C---:B------:R-:W-:Y:S01]  /*00a0*/  ISETP.GE.AND P0, PT, R7.reuse, 0xc0, PT ;  /* 0x000000c00700780c */ /* 0x040fe20003f06270 */
[----:B------:R-:W-:-:S04]  /*00b0*/  IMAD.HI R0, R7, 0x2aaaaaab, RZ ;  /* 0x2aaaaaab07007827 */ /* 0x000fc800078e02ff */
[----:B--2---:R-:W-:Y:S01]  /*00c0*/  IMAD.WIDE R4, R7, 0x4, R4 ;  /* 0x0000000407047825 */ /* 0x004fe200078e0204 */
[----:B------:R-:W-:-:S04]  /*00d0*/  SHF.R.U32.HI R9, RZ, 0x1f, R0 ;  /* 0x0000001fff097819 */ /* 0x000fc80000011600 */
[----:B------:R-:W-:-:S05]  /*00e0*/  LEA.HI.SX32 R0, R0, R9, 0x1d ;  /* 0x0000000900007211 */ /* 0x000fca00078feaff */
[----:B------:R-:W-:Y:S01]  /*00f0*/  IMAD R9, R0, -0x30, R7 ;  /* 0xffffffd000097824 */ /* 0x000fe200078e0207 */
[----:B------:R-:W-:-:S03]  /*0100*/  CS2R R6, SRZ ;  /* 0x0000000000067805 */ /* 0x000fc6000001ff00 */
[----:B------:R-:W-:-:S04]  /*0110*/  IMAD R9, R0, 0x40, R9 ;  /* 0x0000004000097824 */ /* 0x000fc800078e0209 */
[----:B----4-:R-:W-:Y:S01]  /*0120*/  IMAD.WIDE R2, R9, 0x4, R2 ;  /* 0x0000000409027825 */ /* 0x010fe200078e0202 */
[----:B------:R-:W-:Y:S06]  /*0130*/  @P0 BRA `(.L_x_1) ;  /* 0x0000000000040947 */ /* 0x000fec0003800000 */
[----:B------:R1:W5:Y:S02]  /*0140*/  LDG.E.64 R6, desc[UR4][R2.64] ;  /* 0x0000000402067981 */ /* 0x000364000c1e1b00 */
.L_x_1:
[----:B------:R-:W-:Y:S05]  /*0150*/  BSYNC B0 ;  /* 0x0000000000007941 */ /* 0x000fea0003800000 */
.L_x_0:
[----:B------:R-:W-:Y:S05]  /*0160*/  @P0 EXIT ;  /* 0x000000000000094d */ /* 0x000fea0003800000 */
[----:B-----5:R-:W-:Y:S01]  /*0170*/  STG.E.64 desc[UR4][R4.64], R6 ;  /* 0x0000000604007986 */ /* 0x020fe2000c101b04 */
[----:B------:R-:W-:Y:S05]  /*0180*/  EXIT ;  /* 0x000000000000794d */ /* 0x000fea0003800000 */
.L_x_2:
[----:B------:R-:W-:-:S00]  /*0190*/  BRA `(.L_x_2) ;  /* 0xfffffffc00fc7947 */ /* 0x000fc0000383ffff */
[----:B------:R-:W-:-:S00]  /*01a0*/  NOP ;  /* 0x0000000000007918 */ /* 0x000fc00000000000 */
        /* <DEDUP_REMOVED lines=13> */
.L_x_3:


//--------------------- .nv.constant0.triton_poi_fused_clone_0 --------------------------
	.section	.nv.constant0.triton_poi_fused_clone_0,"a",@progbits
	.sectionflags	@""
	.align	4
.nv.constant0.triton_poi_fused_clone_0:
	.zero		548
